	.headerflags	@"EF_CUDA_TEXMODE_UNIFIED EF_CUDA_64BIT_ADDRESS EF_CUDA_ACCELERATORS EF_CUDA_SM90 EF_CUDA_VIRTUAL_SM(EF_CUDA_SM90)"
	.elftype	@"ET_EXEC"


//--------------------- .nv.info                  --------------------------
	.section	.nv.info,"",@"SHT_CUDA_INFO"
	.align	4


	//----- nvinfo : EIATTR_REGCOUNT
	.align		4
        /*0000*/ 	.byte	0x04, 0x2f
        /*0002*/ 	.short	(.L_3 - .L_2)
	.align		4
.L_2:
        /*0004*/ 	.word	index@(triton_poi_fused__native_batch_norm_legit_no_training_convolution_23)
        /*0008*/ 	.word	0x0000001a


	//----- nvinfo : EIATTR_MIN_STACK_SIZE
	.align		4
.L_3:
        /*000c*/ 	.byte	0x04, 0x12
        /*000e*/ 	.short	(.L_5 - .L_4)
	.align		4
.L_4:
        /*0010*/ 	.word	index@(triton_poi_fused__native_batch_norm_legit_no_training_convolution_23)
        /*0014*/ 	.word	0x00000000


	//----- nvinfo : EIATTR_FRAME_SIZE
	.align		4
.L_5:
        /*0018*/ 	.byte	0x04, 0x11
        /*001a*/ 	.short	(.L_7 - .L_6)
	.align		4
.L_6:
        /*001c*/ 	.word	index@(triton_poi_fused__native_batch_norm_legit_no_training_convolution_23)
        /*0020*/ 	.word	0x00000000


	//----- nvinfo : EIATTR_MIN_STACK_SIZE
	.align		4
.L_7:
        /*0024*/ 	.byte	0x04, 0x12
        /*0026*/ 	.short	(.L_9 - .L_8)
	.align		4
.L_8:
        /*0028*/ 	.word	index@(triton_poi_fused__native_batch_norm_legit_no_training_convolution_23)
        /*002c*/ 	.word	0x00000000
.L_9:


//--------------------- .nv.info.triton_poi_fused__native_batch_norm_legit_no_training_convolution_23 --------------------------
	.section	.nv.info.triton_poi_fused__native_batch_norm_legit_no_training_convolution_23,"",@"SHT_CUDA_INFO"
	.sectionflags	@""
	.align	4


	//----- nvinfo : EIATTR_CUDA_API_VERSION
	.align		4
        /*0000*/ 	.byte	0x04, 0x37
        /*0002*/ 	.short	(.L_11 - .L_10)
.L_10:
        /*0004*/ 	.word	0x0000007c


	//----- nvinfo : EIATTR_KPARAM_INFO
	.align		4
.L_11:
        /*0008*/ 	.byte	0x04, 0x17
        /*000a*/ 	.short	(.L_13 - .L_12)
.L_12:
        /*000c*/ 	.word	0x00000000
        /*0010*/ 	.short	0x0007
        /*0012*/ 	.short	0x0038
        /*0014*/ 	.byte	0x00, 0xf0, 0x11, 0x00


	//----- nvinfo : EIATTR_KPARAM_INFO
	.align		4
.L_13:
        /*0018*/ 	.byte	0x04, 0x17
        /*001a*/ 	.short	(.L_15 - .L_14)
.L_14:
        /*001c*/ 	.word	0x00000000
        /*0020*/ 	.short	0x0006
        /*0022*/ 	.short	0x0030
        /*0024*/ 	.byte	0x00, 0xf4, 0x21, 0x00


	//----- nvinfo : EIATTR_KPARAM_INFO
	.align		4
.L_15:
        /*0028*/ 	.byte	0x04, 0x17
        /*002a*/ 	.short	(.L_17 - .L_16)
.L_16:
        /*002c*/ 	.word	0x00000000
        /*0030*/ 	.short	0x0005
        /*0032*/ 	.short	0x0028
        /*0034*/ 	.byte	0x00, 0xf4, 0x21, 0x00


	//----- nvinfo : EIATTR_KPARAM_INFO
	.align		4
.L_17:
        /*0038*/ 	.byte	0x04, 0x17
        /*003a*/ 	.short	(.L_19 - .L_18)
.L_18:
        /*003c*/ 	.word	0x00000000
        /*0040*/ 	.short	0x0004
        /*0042*/ 	.short	0x0020
        /*0044*/ 	.byte	0x00, 0xf4, 0x21, 0x00


	//----- nvinfo : EIATTR_KPARAM_INFO
	.align		4
.L_19:
        /*0048*/ 	.byte	0x04, 0x17
        /*004a*/ 	.short	(.L_21 - .L_20)
.L_20:
        /*004c*/ 	.word	0x00000000
        /*0050*/ 	.short	0x0003
        /*0052*/ 	.short	0x0018
        /*0054*/ 	.byte	0x00, 0xf4, 0x21, 0x00


	//----- nvinfo : EIATTR_KPARAM_INFO
	.align		4
.L_21:
        /*0058*/ 	.byte	0x04, 0x17
        /*005a*/ 	.short	(.L_23 - .L_22)
.L_22:
        /*005c*/ 	.word	0x00000000
        /*0060*/ 	.short	0x0002
        /*0062*/ 	.short	0x0010
        /*0064*/ 	.byte	0x00, 0xf4, 0x21, 0x00


	//----- nvinfo : EIATTR_KPARAM_INFO
	.align		4
.L_23:
        /*0068*/ 	.byte	0x04, 0x17
        /*006a*/ 	.short	(.L_25 - .L_24)
.L_24:
        /*006c*/ 	.word	0x00000000
        /*0070*/ 	.short	0x0001
        /*0072*/ 	.short	0x0008
        /*0074*/ 	.byte	0x00, 0xf4, 0x21, 0x00


	//----- nvinfo : EIATTR_KPARAM_INFO
	.align		4
.L_25:
        /*0078*/ 	.byte	0x04, 0x17
        /*007a*/ 	.short	(.L_27 - .L_26)
.L_26:
        /*007c*/ 	.word	0x00000000
        /*0080*/ 	.short	0x0000
        /*0082*/ 	.short	0x0000
        /*0084*/ 	.byte	0x00, 0xf4, 0x21, 0x00


	//----- nvinfo : EIATTR_SPARSE_MMA_MASK
	.align		4
.L_27:
        /*0088*/ 	.byte	0x03, 0x50
        /*008a*/ 	.short	0x0000


	//----- nvinfo : EIATTR_MAXREG_COUNT
	.align		4
        /*008c*/ 	.byte	0x03, 0x1b
        /*008e*/ 	.short	0x00ff


	//----- nvinfo : EIATTR_EXIT_INSTR_OFFSETS
	.align		4
        /*0090*/ 	.byte	0x04, 0x1c
        /*0092*/ 	.short	(.L_29 - .L_28)


	//   ....[0]....
.L_28:
        /*0094*/ 	.word	0x000003f0


	//----- nvinfo : EIATTR_REQNTID
	.align		4
.L_29:
        /*0098*/ 	.byte	0x04, 0x10
        /*009a*/ 	.short	(.L_31 - .L_30)
.L_30:
        /*009c*/ 	.word	0x00000080
        /*00a0*/ 	.word	0x00000001
        /*00a4*/ 	.word	0x00000001


	//----- nvinfo : EIATTR_CBANK_PARAM_SIZE
	.align		4
.L_31:
        /*00a8*/ 	.byte	0x03, 0x19
        /*00aa*/ 	.short	0x003c


	//----- nvinfo : EIATTR_PARAM_CBANK
	.align		4
        /*00ac*/ 	.byte	0x04, 0x0a
        /*00ae*/ 	.short	(.L_33 - .L_32)
	.align		4
.L_32:
        /*00b0*/ 	.word	index@(.nv.constant0.triton_poi_fused__native_batch_norm_legit_no_training_convolution_23)
        /*00b4*/ 	.short	0x0210
        /*00b6*/ 	.short	0x003c


	//----- nvinfo : EIATTR_SW_WAR
	.align		4
.L_33:
        /*00b8*/ 	.byte	0x04, 0x36
        /*00ba*/ 	.short	(.L_35 - .L_34)
.L_34:
        /*00bc*/ 	.word	0x00000008
.L_35:


//--------------------- .nv.callgraph             --------------------------
	.section	.nv.callgraph,"",@"SHT_CUDA_CALLGRAPH"
	.align	4
	.sectionentsize	8
	.align		4
        /*0000*/ 	.word	0x00000000
	.align		4
        /*0004*/ 	.word	0xffffffff
	.align		4
        /*0008*/ 	.word	0x00000000
	.align		4
        /*000c*/ 	.word	0xfffffffe
	.align		4
        /*0010*/ 	.word	0x00000000
	.align		4
        /*0014*/ 	.word	0xfffffffd
	.align		4
        /*0018*/ 	.word	0x00000000
	.align		4
        /*001c*/ 	.word	0xfffffffc


//--------------------- .nv.constant4             --------------------------
	.section	.nv.constant4,"a",@progbits
	.align	8
	.align		8
.nv.constant4:
        /*0000*/ 	.dword	_$_str
	.align		8
        /*0008*/ 	.dword	_$_str_$_2


//--------------------- .text.triton_poi_fused__native_batch_norm_legit_no_training_convolution_23 --------------------------
	.section	.text.triton_poi_fused__native_batch_norm_legit_no_training_convolution_23,"ax",@progbits
	.align	128
        .global         triton_poi_fused__native_batch_norm_legit_no_training_convolution_23
        .type           triton_poi_fused__native_batch_norm_legit_no_training_convolution_23,@function
        .size           triton_poi_fused__native_batch_norm_legit_no_training_convolution_23,(.L_x_1 - triton_poi_fused__native_batch_norm_legit_no_training_convolution_23)
        .other          triton_poi_fused__native_batch_norm_legit_no_training_convolution_23,@"STO_CUDA_ENTRY STV_DEFAULT"
triton_poi_fused__native_batch_norm_legit_no_training_convolution_23:
.text.triton_poi_fused__native_batch_norm_legit_no_training_convolution_23:
[----:B------:R-:W-:Y:S01]  /*0000*/  LDC R1, c[0x0][0x28] ;  /* 0x00000a00ff017b82 */ /* 0x000fe20000000800 */
[----:B------:R-:W1:Y:S07]  /*0010*/  S2R R0, SR_TID.X ;  /* 0x0000000000007919 */ /* 0x000e6e0000002100 */
[----:B------:R-:W2:Y:S01]  /*0020*/  LDC.64 R20, c[0x0][0x228] ;  /* 0x00008a00ff147b82 */ /* 0x000ea20000000a00 */
[----:B------:R-:W-:Y:S01]  /*0030*/  ULDC.64 UR4, c[0x0][0x208] ;  /* 0x0000820000047ab9 */ /* 0x000fe20000000a00 */
[----:B------:R-:W3:Y:S06]  /*0040*/  S2R R5, SR_CTAID.X ;  /* 0x0000000000057919 */ /* 0x000eec0000002500 */
[----:B------:R-:W4:Y:S08]  /*0050*/  LDC.64 R16, c[0x0][0x218] ;  /* 0x00008600ff107b82 */ /* 0x000f300000000a00 */
[----:B------:R-:W5:Y:S08]  /*0060*/  LDC.64 R18, c[0x0][0x220] ;  /* 0x00008800ff127b82 */ /* 0x000f700000000a00 */
[----:B------:R-:W5:Y:S01]  /*0070*/  LDC.64 R12, c[0x0][0x230] ;  /* 0x00008c00ff0c7b82 */ /* 0x000f620000000a00 */
[----:B-1----:R-:W-:-:S07]  /*0080*/  SHF.L.U32 R0, R0, 0x2, RZ ;  /* 0x0000000200007819 */ /* 0x002fce00000006ff */
[----:B------:R-:W1:Y:S01]  /*0090*/  LDC.64 R8, c[0x0][0x238] ;  /* 0x00008e00ff087b82 */ /* 0x000e620000000a00 */
[----:B---3--:R-:W-:Y:S02]  /*00a0*/  SHF.R.S32.HI R3, RZ, 0x16, R5 ;  /* 0x00000016ff037819 */ /* 0x008fe40000011405 */
[----:B------:R-:W-:Y:S02]  /*00b0*/  LOP3.LUT R0, R0, 0x1fc, RZ, 0xc0, !PT ;  /* 0x000001fc00007812 */ /* 0x000fe400078ec0ff */
[----:B------:R-:W-:Y:S02]  /*00c0*/  SGXT R3, R3, 0x1 ;  /* 0x000000010303781a */ /* 0x000fe40000000200 */
[----:B------:R-:W-:-:S04]  /*00d0*/  LEA R0, R5, R0, 0x9 ;  /* 0x0000000005007211 */ /* 0x000fc800078e48ff */
[----:B------:R-:W-:-:S04]  /*00e0*/  LEA.HI R3, R3, R0, RZ, 0x8 ;  /* 0x0000000003037211 */ /* 0x000fc800078f40ff */
[----:B------:R-:W-:-:S04]  /*00f0*/  SHF.R.S32.HI R3, RZ, 0x8, R3 ;  /* 0x00000008ff037819 */ /* 0x000fc80000011403 */
[----:B------:R-:W-:-:S04]  /*0100*/  LEA.HI R2, R3, R3, RZ, 0x6 ;  /* 0x0000000303027211 */ /* 0x000fc800078f30ff */
[----:B------:R-:W-:-:S04]  /*0110*/  LOP3.LUT R2, R2, 0xffffffc0, RZ, 0xc0, !PT ;  /* 0xffffffc002027812 */ /* 0x000fc800078ec0ff */
[----:B------:R-:W-:Y:S02]  /*0120*/  IADD3 R15, R3, -R2, RZ ;  /* 0x80000002030f7210 */ /* 0x000fe40007ffe0ff */
[----:B------:R-:W3:Y:S03]  /*0130*/  LDC.64 R2, c[0x0][0x210] ;  /* 0x00008400ff027b82 */ /* 0x000ee60000000a00 */
[----:B--2---:R-:W-:-:S05]  /*0140*/  IMAD.WIDE R20, R15, 0x4, R20 ;  /* 0x000000040f147825 */ /* 0x004fca00078e0214 */
[----:B------:R2:W2:Y:S01]  /*0150*/  LDG.E.EL R10, desc[UR4][R20.64] ;  /* 0x00000004140a7981 */ /* 0x0004a2000c2e1900 */
[----:B----4-:R-:W-:-:S04]  /*0160*/  IMAD.WIDE R16, R15, 0x4, R16 ;  /* 0x000000040f107825 */ /* 0x010fc800078e0210 */
[----:B-----5:R-:W-:Y:S01]  /*0170*/  IMAD.WIDE R18, R15, 0x4, R18 ;  /* 0x000000040f127825 */ /* 0x020fe200078e0212 */
[----:B------:R4:W5:Y:S04]  /*0180*/  LDG.E.EL R11, desc[UR4][R16.64] ;  /* 0x00000004100b7981 */ /* 0x000968000c2e1900 */
[----:B------:R-:W5:Y:S01]  /*0190*/  LDG.E.EL R14, desc[UR4][R18.64] ;  /* 0x00000004120e7981 */ /* 0x000f62000c2e1900 */
[----:B---3--:R-:W-:-:S05]  /*01a0*/  IMAD.WIDE R2, R0, 0x4, R2 ;  /* 0x0000000400027825 */ /* 0x008fca00078e0202 */
[----:B------:R-:W5:Y:S01]  /*01b0*/  LDG.E.128 R4, desc[UR4][R2.64] ;  /* 0x0000000402047981 */ /* 0x000f62000c1e1d00 */
[----:B0-2---:R-:W-:-:S04]  /*01c0*/  IMAD.WIDE R20, R15, 0x4, R12 ;  /* 0x000000040f147825 */ /* 0x005fc800078e020c */
[----:B-1----:R-:W-:Y:S01]  /*01d0*/  IMAD.WIDE R22, R15, 0x4, R8 ;  /* 0x000000040f167825 */ /* 0x002fe200078e0208 */
[----:B----4-:R-:W-:Y:S01]  /*01e0*/  HFMA2.MMA R16, -RZ, RZ, 1.625, 0 ;  /* 0x3e800000ff107435 */ /* 0x010fe200000001ff */
[----:B------:R0:W2:Y:S01]  /*01f0*/  LDG.E.EL R8, desc[UR4][R20.64] ;  /* 0x0000000414087981 */ /* 0x0000a2000c2e1900 */
[----:B------:R-:W1:Y:S03]  /*0200*/  LDC.64 R12, c[0x0][0x240] ;  /* 0x00009000ff0c7b82 */ /* 0x000e660000000a00 */
[----:B------:R-:W2:Y:S01]  /*0210*/  LDG.E.EL R9, desc[UR4][R22.64] ;  /* 0x0000000416097981 */ /* 0x000ea2000c2e1900 */
[----:B------:R-:W-:-:S04]  /*0220*/  FADD R10, R10, 9.9999997473787516356e-06 ;  /* 0x3727c5ac0a0a7421 */ /* 0x000fc80000000000 */
[----:B------:R-:W3:Y:S02]  /*0230*/  MUFU.SQRT R15, R10 ;  /* 0x0000000a000f7308 */ /* 0x000ee40000002000 */
[C---:B---3--:R-:W-:Y:S02]  /*0240*/  FSETP.GT.AND P0, PT, R15.reuse, 8.50705917302346158658e+37, PT ;  /* 0x7e8000000f00780b */ /* 0x048fe40003f04000 */
[----:B------:R-:W-:-:S11]  /*0250*/  FSETP.GEU.AND P1, PT, R15, 1.175494350822287508e-38, PT ;  /* 0x008000000f00780b */ /* 0x000fd60003f2e000 */
[----:B------:R-:W-:-:S04]  /*0260*/  @P0 FMUL R15, R15, 0.25 ;  /* 0x3e8000000f0f0820 */ /* 0x000fc80000400000 */
[----:B------:R-:W-:-:S06]  /*0270*/  @!P1 FMUL R15, R15, 16777216 ;  /* 0x4b8000000f0f9820 */ /* 0x000fcc0000400000 */
[----:B------:R-:W3:Y:S01]  /*0280*/  MUFU.RCP R15, R15 ;  /* 0x0000000f000f7308 */ /* 0x000ee20000001000 */
[----:B------:R-:W-:Y:S01]  /*0290*/  FSEL R16, R16, 1, P0 ;  /* 0x3f80000010107808 */ /* 0x000fe20000000000 */
[--C-:B-----5:R-:W-:Y:S01]  /*02a0*/  FADD R6, R6, R11.reuse ;  /* 0x0000000b06067221 */ /* 0x120fe20000000000 */
[--C-:B------:R-:W-:Y:S01]  /*02b0*/  FADD R4, R4, R11.reuse ;  /* 0x0000000b04047221 */ /* 0x100fe20000000000 */
[--C-:B------:R-:W-:Y:S02]  /*02c0*/  FADD R5, R5, R11.reuse ;  /* 0x0000000b05057221 */ /* 0x100fe40000000000 */
[----:B------:R-:W-:Y:S01]  /*02d0*/  @!P1 FMUL R16, R16, 16777216 ;  /* 0x4b80000010109820 */ /* 0x000fe20000400000 */
[----:B------:R-:W-:Y:S01]  /*02e0*/  FADD R7, R7, R11 ;  /* 0x0000000b07077221 */ /* 0x000fe20000000000 */
[C---:B------:R-:W-:Y:S01]  /*02f0*/  FADD R10, -R14.reuse, R6 ;  /* 0x000000060e0a7221 */ /* 0x040fe20000000100 */
[C---:B------:R-:W-:Y:S01]  /*0300*/  FADD R11, -R14.reuse, R5 ;  /* 0x000000050e0b7221 */ /* 0x040fe20000000100 */
[----:B---3--:R-:W-:Y:S01]  /*0310*/  FMUL R16, R15, R16 ;  /* 0x000000100f107220 */ /* 0x008fe20000400000 */
[C---:B------:R-:W-:Y:S01]  /*0320*/  FADD R15, -R14.reuse, R4 ;  /* 0x000000040e0f7221 */ /* 0x040fe20000000100 */
[----:B------:R-:W-:-:S02]  /*0330*/  FADD R14, -R14, R7 ;  /* 0x000000070e0e7221 */ /* 0x000fc40000000100 */
[-C--:B------:R-:W-:Y:S01]  /*0340*/  FMUL R17, R10, R16.reuse ;  /* 0x000000100a117220 */ /* 0x080fe20000400000 */
[-C--:B------:R-:W-:Y:S01]  /*0350*/  FMUL R18, R15, R16.reuse ;  /* 0x000000100f127220 */ /* 0x080fe20000400000 */
[-C--:B0-----:R-:W-:Y:S01]  /*0360*/  FMUL R20, R11, R16.reuse ;  /* 0x000000100b147220 */ /* 0x081fe20000400000 */
[----:B------:R-:W-:Y:S01]  /*0370*/  FMUL R16, R14, R16 ;  /* 0x000000100e107220 */ /* 0x000fe20000400000 */
[----:B-1----:R-:W-:-:S04]  /*0380*/  IMAD.WIDE R10, R0, 0x4, R12 ;  /* 0x00000004000a7825 */ /* 0x002fc800078e020c */
[C-C-:B--2---:R-:W-:Y:S01]  /*0390*/  FFMA R14, R8.reuse, R17, R9.reuse ;  /* 0x00000011080e7223 */ /* 0x144fe20000000009 */
[C-C-:B------:R-:W-:Y:S01]  /*03a0*/  FFMA R12, R8.reuse, R18, R9.reuse ;  /* 0x00000012080c7223 */ /* 0x140fe20000000009 */
[C-C-:B------:R-:W-:Y:S01]  /*03b0*/  FFMA R13, R8.reuse, R20, R9.reuse ;  /* 0x00000014080d7223 */ /* 0x140fe20000000009 */
[----:B------:R-:W-:Y:S01]  /*03c0*/  FFMA R15, R8, R16, R9 ;  /* 0x00000010080f7223 */ /* 0x000fe20000000009 */
[----:B------:R-:W-:Y:S04]  /*03d0*/  STG.E.128 desc[UR4][R2.64], R4 ;  /* 0x0000000402007986 */ /* 0x000fe8000c101d04 */
[----:B------:R-:W-:Y:S01]  /*03e0*/  STG.E.128 desc[UR4][R10.64], R12 ;  /* 0x0000000c0a007986 */ /* 0x000fe2000c101d04 */
[----:B------:R-:W-:Y:S05]  /*03f0*/  EXIT ;  /* 0x000000000000794d */ /* 0x000fea0003800000 */
.L_x_0:
[----:B------:R-:W-:-:S00]  /*0400*/  BRA `(.L_x_0) ;  /* 0xfffffffc00fc7947 */ /* 0x000fc0000383ffff */
[----:B------:R-:W-:-:S00]  /*0410*/  NOP ;  /* 0x0000000000007918 */ /* 0x000fc00000000000 */
        /* <DEDUP_REMOVED lines=14> */
.L_x_1:


//--------------------- .nv.global.init           --------------------------
	.section	.nv.global.init,"aw",@progbits
.nv.global.init:
	.type		_$_str,@object
	.size		_$_str,(_$_str_$_2 - _$_str)
_$_str:
        /*0000*/ 	.byte	0x5f, 0x5f, 0x43, 0x55, 0x44, 0x41, 0x5f, 0x46, 0x54, 0x5a, 0x00
	.type		_$_str_$_2,@object
	.size		_$_str_$_2,(.L_1 - _$_str_$_2)
_$_str_$_2:
        /*000b*/ 	.byte	0x5f, 0x5f, 0x43, 0x55, 0x44, 0x41, 0x5f, 0x50, 0x52, 0x45, 0x43, 0x5f, 0x53, 0x51, 0x52, 0x54
        /*001b*/ 	.byte	0x00
.L_1:


//--------------------- .nv.constant0.triton_poi_fused__native_batch_norm_legit_no_training_convolution_23 --------------------------
	.section	.nv.constant0.triton_poi_fused__native_batch_norm_legit_no_training_convolution_23,"a",@progbits
	.sectionflags	@""
	.align	4
.nv.constant0.triton_poi_fused__native_batch_norm_legit_no_training_convolution_23:
	.zero		588
